//
// Generated by NVIDIA NVVM Compiler
//
// Compiler Build ID: CL-36424714
// Cuda compilation tools, release 13.0, V13.0.88
// Based on NVVM 20.0.0
//

.version 9.0
.target sm_100
.address_size 64

	// .globl	_Z19mappa_colori_kernelPfPiS_i
.global .align 4 .b8 precalc_xorwow_matrix[102400];
.global .align 4 .b8 precalc_xorwow_offset_matrix[102400];
.global .align 4 .b8 mrg32k3aM1[2304];
.global .align 4 .b8 mrg32k3aM2[2304];
.global .align 4 .b8 mrg32k3aM1SubSeq[2016];
.global .align 4 .b8 mrg32k3aM2SubSeq[2016];
.global .align 4 .b8 mrg32k3aM1Seq[2304];
.global .align 4 .b8 mrg32k3aM2Seq[2304];
.const .align 8 .b8 __cr_lgamma_table[72];
.const .align 4 .b8 COLORI[3600];

.visible .entry _Z19mappa_colori_kernelPfPiS_i(
	.param .u64 .ptr .align 1 _Z19mappa_colori_kernelPfPiS_i_param_0,
	.param .u64 .ptr .align 1 _Z19mappa_colori_kernelPfPiS_i_param_1,
	.param .u64 .ptr .align 1 _Z19mappa_colori_kernelPfPiS_i_param_2,
	.param .u32 _Z19mappa_colori_kernelPfPiS_i_param_3
)
{
	.reg .pred 	%p<5>;
	.reg .b32 	%r<12>;
	.reg .b32 	%f<5>;
	.reg .b64 	%rd<21>;
	.reg .b64 	%fd<6>;

	ld.param.u64 	%rd2, [_Z19mappa_colori_kernelPfPiS_i_param_0];
	ld.param.u64 	%rd3, [_Z19mappa_colori_kernelPfPiS_i_param_1];
	ld.param.u64 	%rd4, [_Z19mappa_colori_kernelPfPiS_i_param_2];
	ld.param.u32 	%r4, [_Z19mappa_colori_kernelPfPiS_i_param_3];
	cvta.to.global.u64 	%rd1, %rd4;
	mov.u32 	%r5, %ctaid.x;
	mov.u32 	%r6, %ntid.x;
	mov.u32 	%r7, %tid.x;
	mad.lo.s32 	%r1, %r5, %r6, %r7;
	setp.ge.s32 	%p1, %r1, %r4;
	@%p1 bra 	$L__BB0_6;
	cvta.to.global.u64 	%rd5, %rd3;
	cvta.to.global.u64 	%rd6, %rd2;
	mul.hi.s32 	%r8, %r1, 1431655766;
	shr.u32 	%r9, %r8, 31;
	add.s32 	%r10, %r8, %r9;
	mul.lo.s32 	%r11, %r10, 3;
	sub.s32 	%r2, %r1, %r11;
	mul.wide.s32 	%rd7, %r10, 4;
	add.s64 	%rd8, %rd5, %rd7;
	ld.global.u32 	%r3, [%rd8];
	add.s64 	%rd9, %rd6, %rd7;
	ld.global.f32 	%f1, [%rd9];
	setp.eq.s32 	%p2, %r3, 0;
	@%p2 bra 	$L__BB0_4;
	setp.ne.s32 	%p3, %r3, -1;
	@%p3 bra 	$L__BB0_5;
	setp.eq.s32 	%p4, %r2, 0;
	selp.f32 	%f2, 0f3F800000, 0f00000000, %p4;
	mul.wide.s32 	%rd12, %r1, 4;
	add.s64 	%rd13, %rd1, %rd12;
	st.global.f32 	[%rd13], %f2;
	bra.uni 	$L__BB0_6;
$L__BB0_4:
	mul.wide.s32 	%rd10, %r1, 4;
	add.s64 	%rd11, %rd1, %rd10;
	st.global.f32 	[%rd11], %f1;
	bra.uni 	$L__BB0_6;
$L__BB0_5:
	mul.wide.s32 	%rd14, %r3, 12;
	mov.u64 	%rd15, COLORI;
	add.s64 	%rd16, %rd15, %rd14;
	mul.wide.s32 	%rd17, %r2, 4;
	add.s64 	%rd18, %rd16, %rd17;
	ld.const.f32 	%f3, [%rd18+-12];
	cvt.f64.f32 	%fd1, %f3;
	cvt.f64.f32 	%fd2, %f1;
	add.f64 	%fd3, %fd2, 0d3F747AE147AE147B;
	mul.f64 	%fd4, %fd3, %fd1;
	mul.f64 	%fd5, %fd4, 0d4014000000000000;
	cvt.rn.f32.f64 	%f4, %fd5;
	mul.wide.s32 	%rd19, %r1, 4;
	add.s64 	%rd20, %rd1, %rd19;
	st.global.f32 	[%rd20], %f4;
$L__BB0_6:
	ret;

}
	// .globl	_Z19mappa_signal_kernelPfPiS_S_ii
.visible .entry _Z19mappa_signal_kernelPfPiS_S_ii(
	.param .u64 .ptr .align 1 _Z19mappa_signal_kernelPfPiS_S_ii_param_0,
	.param .u64 .ptr .align 1 _Z19mappa_signal_kernelPfPiS_S_ii_param_1,
	.param .u64 .ptr .align 1 _Z19mappa_signal_kernelPfPiS_S_ii_param_2,
	.param .u64 .ptr .align 1 _Z19mappa_signal_kernelPfPiS_S_ii_param_3,
	.param .u32 _Z19mappa_signal_kernelPfPiS_S_ii_param_4,
	.param .u32 _Z19mappa_signal_kernelPfPiS_S_ii_param_5
)
{
	.reg .pred 	%p<5>;
	.reg .b32 	%r<12>;
	.reg .b32 	%f<6>;
	.reg .b64 	%rd<25>;

	ld.param.u64 	%rd3, [_Z19mappa_signal_kernelPfPiS_S_ii_param_0];
	ld.param.u64 	%rd4, [_Z19mappa_signal_kernelPfPiS_S_ii_param_1];
	ld.param.u64 	%rd5, [_Z19mappa_signal_kernelPfPiS_S_ii_param_2];
	ld.param.u64 	%rd6, [_Z19mappa_signal_kernelPfPiS_S_ii_param_3];
	ld.param.u32 	%r5, [_Z19mappa_signal_kernelPfPiS_S_ii_param_5];
	cvta.to.global.u64 	%rd1, %rd6;
	mov.u32 	%r6, %ctaid.x;
	mov.u32 	%r7, %ntid.x;
	mov.u32 	%r8, %tid.x;
	mad.lo.s32 	%r1, %r6, %r7, %r8;
	setp.ge.s32 	%p1, %r1, %r5;
	@%p1 bra 	$L__BB1_6;
	cvta.to.global.u64 	%rd7, %rd4;
	cvta.to.global.u64 	%rd8, %rd5;
	mul.hi.s32 	%r9, %r1, 1431655766;
	shr.u32 	%r10, %r9, 31;
	add.s32 	%r2, %r9, %r10;
	mul.lo.s32 	%r11, %r2, 3;
	sub.s32 	%r3, %r1, %r11;
	mul.wide.s32 	%rd9, %r2, 4;
	add.s64 	%rd10, %rd7, %rd9;
	ld.global.u32 	%r4, [%rd10];
	add.s64 	%rd2, %rd8, %rd9;
	setp.eq.s32 	%p2, %r4, 0;
	@%p2 bra 	$L__BB1_4;
	setp.ne.s32 	%p3, %r4, -1;
	@%p3 bra 	$L__BB1_5;
	setp.eq.s32 	%p4, %r3, 0;
	selp.f32 	%f2, 0f3F800000, 0f00000000, %p4;
	mul.wide.s32 	%rd16, %r1, 4;
	add.s64 	%rd17, %rd1, %rd16;
	st.global.f32 	[%rd17], %f2;
	bra.uni 	$L__BB1_6;
$L__BB1_4:
	cvta.to.global.u64 	%rd11, %rd3;
	add.s64 	%rd13, %rd11, %rd9;
	ld.global.f32 	%f1, [%rd13];
	mul.wide.s32 	%rd14, %r1, 4;
	add.s64 	%rd15, %rd1, %rd14;
	st.global.f32 	[%rd15], %f1;
	bra.uni 	$L__BB1_6;
$L__BB1_5:
	ld.global.f32 	%f3, [%rd2];
	mul.wide.s32 	%rd18, %r4, 12;
	mov.u64 	%rd19, COLORI;
	add.s64 	%rd20, %rd19, %rd18;
	mul.wide.s32 	%rd21, %r3, 4;
	add.s64 	%rd22, %rd20, %rd21;
	ld.const.f32 	%f4, [%rd22+-12];
	mul.f32 	%f5, %f3, %f4;
	mul.wide.s32 	%rd23, %r1, 4;
	add.s64 	%rd24, %rd1, %rd23;
	st.global.f32 	[%rd24], %f5;
$L__BB1_6:
	ret;

}


// ===== COMPILED SASS (sm_100) =====

	.target	sm_100

	.elftype	@"ET_EXEC"


//--------------------- .note.nv.tkinfo           --------------------------
	.section	.note.nv.tkinfo,"",@"SHT_NOTE"
	.sectionflags	@"SHF_NOTE_NV_TKINFO"
	.tkinfo
        /*0018*/ 	.word	0x00000002
        /*0030*/ 	.string	""
        /*0030*/ 	.string	"ptxas"
        /*0030*/ 	.string	"Cuda compilation tools, release 13.0, V13.0.88"
        /*0030*/ 	.string	"Build cuda_13.0.r13.0/compiler.36424714_0"
        /*0030*/ 	.string	"-arch sm_100 -m 64 "



//--------------------- .note.nv.cuinfo           --------------------------
	.section	.note.nv.cuinfo,"",@"SHT_NOTE"
	.sectionflags	@"SHF_NOTE_NV_CUINFO"
        /*0018*/ 	.short	0x0002
        /*001a*/ 	.short	0x0064
        /*001c*/ 	.short	0x0082
	.zero		2


//--------------------- .nv.info                  --------------------------
	.section	.nv.info,"",@"SHT_CUDA_INFO"
	.align	4


	//----- nvinfo : EIATTR_REGCOUNT
	.align		4
        /*0000*/ 	.byte	0x04, 0x2f
        /*0002*/ 	.short	(.L_11 - .L_10)
	.align		4
.L_10:
        /*0004*/ 	.word	index@(_Z19mappa_colori_kernelPfPiS_i)
        /*0008*/ 	.word	0x0000000c


	//----- nvinfo : EIATTR_FRAME_SIZE
	.align		4
.L_11:
        /*000c*/ 	.byte	0x04, 0x11
        /*000e*/ 	.short	(.L_13 - .L_12)
	.align		4
.L_12:
        /*0010*/ 	.word	index@(_Z19mappa_colori_kernelPfPiS_i)
        /*0014*/ 	.word	0x00000000


	//----- nvinfo : EIATTR_REGCOUNT
	.align		4
.L_13:
        /*0018*/ 	.byte	0x04, 0x2f
        /*001a*/ 	.short	(.L_15 - .L_14)
	.align		4
.L_14:
        /*001c*/ 	.word	index@(_Z19mappa_signal_kernelPfPiS_S_ii)
        /*0020*/ 	.word	0x0000000e


	//----- nvinfo : EIATTR_FRAME_SIZE
	.align		4
.L_15:
        /*0024*/ 	.byte	0x04, 0x11
        /*0026*/ 	.short	(.L_17 - .L_16)
	.align		4
.L_16:
        /*0028*/ 	.word	index@(_Z19mappa_signal_kernelPfPiS_S_ii)
        /*002c*/ 	.word	0x00000000


	//----- nvinfo : EIATTR_MIN_STACK_SIZE
	.align		4
.L_17:
        /*0030*/ 	.byte	0x04, 0x12
        /*0032*/ 	.short	(.L_19 - .L_18)
	.align		4
.L_18:
        /*0034*/ 	.word	index@(_Z19mappa_signal_kernelPfPiS_S_ii)
        /*0038*/ 	.word	0x00000000


	//----- nvinfo : EIATTR_MIN_STACK_SIZE
	.align		4
.L_19:
        /*003c*/ 	.byte	0x04, 0x12
        /*003e*/ 	.short	(.L_21 - .L_20)
	.align		4
.L_20:
        /*0040*/ 	.word	index@(_Z19mappa_colori_kernelPfPiS_i)
        /*0044*/ 	.word	0x00000000
.L_21:


//--------------------- .nv.compat                --------------------------
	.section	.nv.compat,"",@"SHT_CUDA_COMPAT_INFO"
	.align	4
        /*0000*/ 	.byte	0x02, 0x09, 0x00, 0x00, 0x02, 0x02, 0x01, 0x00, 0x02, 0x05, 0x05, 0x00, 0x03, 0x07, 0x01, 0x01
        /*0010*/ 	.byte	0x02, 0x03, 0x00, 0x00, 0x02, 0x06, 0x01, 0x00, 0x04, 0x0b, 0x08, 0x00, 0x01, 0x00, 0x00, 0x00
        /*0020*/ 	.byte	0x00, 0x00, 0x00, 0x00


//--------------------- .nv.info._Z19mappa_signal_kernelPfPiS_S_ii --------------------------
	.section	.nv.info._Z19mappa_signal_kernelPfPiS_S_ii,"",@"SHT_CUDA_INFO"
	.sectionflags	@""
	.align	4


	//----- nvinfo : EIATTR_CUDA_API_VERSION
	.align		4
        /*0000*/ 	.byte	0x04, 0x37
        /*0002*/ 	.short	(.L_23 - .L_22)
.L_22:
        /*0004*/ 	.word	0x00000082


	//----- nvinfo : EIATTR_KPARAM_INFO
	.align		4
.L_23:
        /*0008*/ 	.byte	0x04, 0x17
        /*000a*/ 	.short	(.L_25 - .L_24)
.L_24:
        /*000c*/ 	.word	0x00000000
        /*0010*/ 	.short	0x0005
        /*0012*/ 	.short	0x0024
        /*0014*/ 	.byte	0x00, 0xf0, 0x11, 0x00


	//----- nvinfo : EIATTR_KPARAM_INFO
	.align		4
.L_25:
        /*0018*/ 	.byte	0x04, 0x17
        /*001a*/ 	.short	(.L_27 - .L_26)
.L_26:
        /*001c*/ 	.word	0x00000000
        /*0020*/ 	.short	0x0004
        /*0022*/ 	.short	0x0020
        /*0024*/ 	.byte	0x00, 0xf0, 0x11, 0x00


	//----- nvinfo : EIATTR_KPARAM_INFO
	.align		4
.L_27:
        /*0028*/ 	.byte	0x04, 0x17
        /*002a*/ 	.short	(.L_29 - .L_28)
.L_28:
        /*002c*/ 	.word	0x00000000
        /*0030*/ 	.short	0x0003
        /*0032*/ 	.short	0x0018
        /*0034*/ 	.byte	0x00, 0xf5, 0x21, 0x00


	//----- nvinfo : EIATTR_KPARAM_INFO
	.align		4
.L_29:
        /*0038*/ 	.byte	0x04, 0x17
        /*003a*/ 	.short	(.L_31 - .L_30)
.L_30:
        /*003c*/ 	.word	0x00000000
        /*0040*/ 	.short	0x0002
        /*0042*/ 	.short	0x0010
        /*0044*/ 	.byte	0x00, 0xf5, 0x21, 0x00


	//----- nvinfo : EIATTR_KPARAM_INFO
	.align		4
.L_31:
        /*0048*/ 	.byte	0x04, 0x17
        /*004a*/ 	.short	(.L_33 - .L_32)
.L_32:
        /*004c*/ 	.word	0x00000000
        /*0050*/ 	.short	0x0001
        /*0052*/ 	.short	0x0008
        /*0054*/ 	.byte	0x00, 0xf5, 0x21, 0x00


	//----- nvinfo : EIATTR_KPARAM_INFO
	.align		4
.L_33:
        /*0058*/ 	.byte	0x04, 0x17
        /*005a*/ 	.short	(.L_35 - .L_34)
.L_34:
        /*005c*/ 	.word	0x00000000
        /*0060*/ 	.short	0x0000
        /*0062*/ 	.short	0x0000
        /*0064*/ 	.byte	0x00, 0xf5, 0x21, 0x00


	//----- nvinfo : EIATTR_SPARSE_MMA_MASK
	.align		4
.L_35:
        /*0068*/ 	.byte	0x03, 0x50
        /*006a*/ 	.short	0x0000


	//----- nvinfo : EIATTR_MAXREG_COUNT
	.align		4
        /*006c*/ 	.byte	0x03, 0x1b
        /*006e*/ 	.short	0x00ff


	//----- nvinfo : EIATTR_MERCURY_ISA_VERSION
	.align		4
        /*0070*/ 	.byte	0x03, 0x5f
        /*0072*/ 	.short	0x0101


	//----- nvinfo : EIATTR_VRC_CTA_INIT_COUNT
	.align		4
        /*0074*/ 	.byte	0x02, 0x4a
	.zero		1
	.zero		1


	//----- nvinfo : EIATTR_EXIT_INSTR_OFFSETS
	.align		4
        /*0078*/ 	.byte	0x04, 0x1c
        /*007a*/ 	.short	(.L_37 - .L_36)


	//   ....[0]....
.L_36:
        /*007c*/ 	.word	0x00000070


	//   ....[1]....
        /*0080*/ 	.word	0x00000190


	//   ....[2]....
        /*0084*/ 	.word	0x00000230


	//   ....[3]....
        /*0088*/ 	.word	0x000002a0


	//----- nvinfo : EIATTR_CRS_STACK_SIZE
	.align		4
.L_37:
        /*008c*/ 	.byte	0x04, 0x1e
        /*008e*/ 	.short	(.L_39 - .L_38)
.L_38:
        /*0090*/ 	.word	0x00000000


	//----- nvinfo : EIATTR_CBANK_PARAM_SIZE
	.align		4
.L_39:
        /*0094*/ 	.byte	0x03, 0x19
        /*0096*/ 	.short	0x0028


	//----- nvinfo : EIATTR_PARAM_CBANK
	.align		4
        /*0098*/ 	.byte	0x04, 0x0a
        /*009a*/ 	.short	(.L_41 - .L_40)
	.align		4
.L_40:
        /*009c*/ 	.word	index@(.nv.constant0._Z19mappa_signal_kernelPfPiS_S_ii)
        /*00a0*/ 	.short	0x0380
        /*00a2*/ 	.short	0x0028


	//----- nvinfo : EIATTR_SW_WAR
	.align		4
.L_41:
        /*00a4*/ 	.byte	0x04, 0x36
        /*00a6*/ 	.short	(.L_43 - .L_42)
.L_42:
        /*00a8*/ 	.word	0x00000008
.L_43:


//--------------------- .nv.info._Z19mappa_colori_kernelPfPiS_i --------------------------
	.section	.nv.info._Z19mappa_colori_kernelPfPiS_i,"",@"SHT_CUDA_INFO"
	.sectionflags	@""
	.align	4


	//----- nvinfo : EIATTR_CUDA_API_VERSION
	.align		4
        /*0000*/ 	.byte	0x04, 0x37
        /*0002*/ 	.short	(.L_45 - .L_44)
.L_44:
        /*0004*/ 	.word	0x00000082


	//----- nvinfo : EIATTR_KPARAM_INFO
	.align		4
.L_45:
        /*0008*/ 	.byte	0x04, 0x17
        /*000a*/ 	.short	(.L_47 - .L_46)
.L_46:
        /*000c*/ 	.word	0x00000000
        /*0010*/ 	.short	0x0003
        /*0012*/ 	.short	0x0018
        /*0014*/ 	.byte	0x00, 0xf0, 0x11, 0x00


	//----- nvinfo : EIATTR_KPARAM_INFO
	.align		4
.L_47:
        /*0018*/ 	.byte	0x04, 0x17
        /*001a*/ 	.short	(.L_49 - .L_48)
.L_48:
        /*001c*/ 	.word	0x00000000
        /*0020*/ 	.short	0x0002
        /*0022*/ 	.short	0x0010
        /*0024*/ 	.byte	0x00, 0xf5, 0x21, 0x00


	//----- nvinfo : EIATTR_KPARAM_INFO
	.align		4
.L_49:
        /*0028*/ 	.byte	0x04, 0x17
        /*002a*/ 	.short	(.L_51 - .L_50)
.L_50:
        /*002c*/ 	.word	0x00000000
        /*0030*/ 	.short	0x0001
        /*0032*/ 	.short	0x0008
        /*0034*/ 	.byte	0x00, 0xf5, 0x21, 0x00


	//----- nvinfo : EIATTR_KPARAM_INFO
	.align		4
.L_51:
        /*0038*/ 	.byte	0x04, 0x17
        /*003a*/ 	.short	(.L_53 - .L_52)
.L_52:
        /*003c*/ 	.word	0x00000000
        /*0040*/ 	.short	0x0000
        /*0042*/ 	.short	0x0000
        /*0044*/ 	.byte	0x00, 0xf5, 0x21, 0x00


	//----- nvinfo : EIATTR_SPARSE_MMA_MASK
	.align		4
.L_53:
        /*0048*/ 	.byte	0x03, 0x50
        /*004a*/ 	.short	0x0000


	//----- nvinfo : EIATTR_MAXREG_COUNT
	.align		4
        /*004c*/ 	.byte	0x03, 0x1b
        /*004e*/ 	.short	0x00ff


	//----- nvinfo : EIATTR_MERCURY_ISA_VERSION
	.align		4
        /*0050*/ 	.byte	0x03, 0x5f
        /*0052*/ 	.short	0x0101


	//----- nvinfo : EIATTR_VRC_CTA_INIT_COUNT
	.align		4
        /*0054*/ 	.byte	0x02, 0x4a
	.zero		1
	.zero		1


	//----- nvinfo : EIATTR_EXIT_INSTR_OFFSETS
	.align		4
        /*0058*/ 	.byte	0x04, 0x1c
        /*005a*/ 	.short	(.L_55 - .L_54)


	//   ....[0]....
.L_54:
        /*005c*/ 	.word	0x00000070


	//   ....[1]....
        /*0060*/ 	.word	0x000001a0


	//   ....[2]....
        /*0064*/ 	.word	0x000002a0


	//   ....[3]....
        /*0068*/ 	.word	0x000002e0


	//----- nvinfo : EIATTR_CRS_STACK_SIZE
	.align		4
.L_55:
        /*006c*/ 	.byte	0x04, 0x1e
        /*006e*/ 	.short	(.L_57 - .L_56)
.L_56:
        /*0070*/ 	.word	0x00000000


	//----- nvinfo : EIATTR_CBANK_PARAM_SIZE
	.align		4
.L_57:
        /*0074*/ 	.byte	0x03, 0x19
        /*0076*/ 	.short	0x001c


	//----- nvinfo : EIATTR_PARAM_CBANK
	.align		4
        /*0078*/ 	.byte	0x04, 0x0a
        /*007a*/ 	.short	(.L_59 - .L_58)
	.align		4
.L_58:
        /*007c*/ 	.word	index@(.nv.constant0._Z19mappa_colori_kernelPfPiS_i)
        /*0080*/ 	.short	0x0380
        /*0082*/ 	.short	0x001c


	//----- nvinfo : EIATTR_SW_WAR
	.align		4
.L_59:
        /*0084*/ 	.byte	0x04, 0x36
        /*0086*/ 	.short	(.L_61 - .L_60)
.L_60:
        /*0088*/ 	.word	0x00000008
.L_61:


//--------------------- .nv.callgraph             --------------------------
	.section	.nv.callgraph,"",@"SHT_CUDA_CALLGRAPH"
	.align	4
	.sectionentsize	8
	.align		4
        /*0000*/ 	.word	0x00000000
	.align		4
        /*0004*/ 	.word	0xffffffff
	.align		4
        /*0008*/ 	.word	0x00000000
	.align		4
        /*000c*/ 	.word	0xfffffffe
	.align		4
        /*0010*/ 	.word	0x00000000
	.align		4
        /*0014*/ 	.word	0xfffffffd
	.align		4
        /*0018*/ 	.word	0x00000000
	.align		4
        /*001c*/ 	.word	0xfffffffc


//--------------------- .nv.constant4             --------------------------
	.section	.nv.constant4,"a",@progbits
	.align	8
	.align		8
.nv.constant4:
        /*0000*/ 	.dword	precalc_xorwow_matrix
	.align		8
        /*0008*/ 	.dword	precalc_xorwow_offset_matrix
	.align		8
        /*0010*/ 	.dword	mrg32k3aM1
	.align		8
        /*0018*/ 	.dword	mrg32k3aM2
	.align		8
        /*0020*/ 	.dword	mrg32k3aM1SubSeq
	.align		8
        /*0028*/ 	.dword	mrg32k3aM2SubSeq
	.align		8
        /*0030*/ 	.dword	mrg32k3aM1Seq
	.align		8
        /*0038*/ 	.dword	mrg32k3aM2Seq


//--------------------- .nv.constant3             --------------------------
	.section	.nv.constant3,"a",@progbits
	.align	8
.nv.constant3:
	.type		__cr_lgamma_table,@object
	.size		__cr_lgamma_table,(COLORI - __cr_lgamma_table)
__cr_lgamma_table:
        /*0000*/ 	.byte	0x00, 0x00, 0x00, 0x00, 0x00, 0x00, 0x00, 0x00, 0x00, 0x00, 0x00, 0x00, 0x00, 0x00, 0x00, 0x00
        /*0010*/ 	.byte	0xef, 0x39, 0xfa, 0xfe, 0x42, 0x2e, 0xe6, 0x3f, 0x02, 0x20, 0x2a, 0xfa, 0x0b, 0xab, 0xfc, 0x3f
        /*0020*/ 	.byte	0xf9, 0x2c, 0x92, 0x7c, 0xa7, 0x6c, 0x09, 0x40, 0xc9, 0x79, 0x44, 0x3c, 0x64, 0x26, 0x13, 0x40
        /*0030*/ 	.byte	0xca, 0x01, 0xcf, 0x3a, 0x27, 0x51, 0x1a, 0x40, 0x30, 0xcc, 0x2d, 0xf3, 0xe1, 0x0c, 0x21, 0x40
        /*0040*/ 	.byte	0x0d, 0xb7, 0xfc, 0x82, 0x8e, 0x35, 0x25, 0x40
	.type		COLORI,@object
	.size		COLORI,(.L_9 - COLORI)
COLORI:
	.zero		3600
.L_9:


//--------------------- .text._Z19mappa_signal_kernelPfPiS_S_ii --------------------------
	.section	.text._Z19mappa_signal_kernelPfPiS_S_ii,"ax",@progbits
	.align	128
        .global         _Z19mappa_signal_kernelPfPiS_S_ii
        .type           _Z19mappa_signal_kernelPfPiS_S_ii,@function
        .size           _Z19mappa_signal_kernelPfPiS_S_ii,(.L_x_4 - _Z19mappa_signal_kernelPfPiS_S_ii)
        .other          _Z19mappa_signal_kernelPfPiS_S_ii,@"STO_CUDA_ENTRY STV_DEFAULT"
_Z19mappa_signal_kernelPfPiS_S_ii:
.text._Z19mappa_signal_kernelPfPiS_S_ii:
[----:B------:R-:W-:Y:S01]  /*0000*/  LDC R1, c[0x0][0x37c] ;  /* 0x0000df00ff017b82 */ /* 0x000fe20000000800 */
[----:B------:R-:W0:Y:S07]  /*0010*/  S2R R3, SR_TID.X ;  /* 0x0000000000037919 */ /* 0x000e2e0000002100 */
[----:B------:R-:W0:Y:S01]  /*0020*/  S2UR UR4, SR_CTAID.X ;  /* 0x00000000000479c3 */ /* 0x000e220000002500 */
[----:B------:R-:W1:Y:S07]  /*0030*/  LDCU UR5, c[0x0][0x3a4] ;  /* 0x00007480ff0577ac */ /* 0x000e6e0008000800 */
[----:B------:R-:W0:Y:S02]  /*0040*/  LDC R0, c[0x0][0x360] ;  /* 0x0000d800ff007b82 */ /* 0x000e240000000800 */
[----:B0-----:R-:W-:-:S05]  /*0050*/  IMAD R0, R0, UR4, R3 ;  /* 0x0000000400007c24 */ /* 0x001fca000f8e0203 */
[----:B-1----:R-:W-:-:S13]  /*0060*/  ISETP.GE.AND P0, PT, R0, UR5, PT ;  /* 0x0000000500007c0c */ /* 0x002fda000bf06270 */
[----:B------:R-:W-:Y:S05]  /*0070*/  @P0 EXIT ;  /* 0x000000000000094d */ /* 0x000fea0003800000 */
[----:B------:R-:W0:Y:S01]  /*0080*/  LDC.64 R2, c[0x0][0x388] ;  /* 0x0000e200ff027b82 */ /* 0x000e220000000a00 */
[----:B------:R-:W1:Y:S01]  /*0090*/  LDCU.64 UR4, c[0x0][0x358] ;  /* 0x00006b00ff0477ac */ /* 0x000e620008000a00 */
[----:B------:R-:W-:-:S05]  /*00a0*/  IMAD.HI R4, R0, 0x55555556, RZ ;  /* 0x5555555600047827 */ /* 0x000fca00078e02ff */
[----:B------:R-:W-:-:S05]  /*00b0*/  LEA.HI R7, R4, R4, RZ, 0x1 ;  /* 0x0000000404077211 */ /* 0x000fca00078f08ff */
[----:B0-----:R-:W-:-:S05]  /*00c0*/  IMAD.WIDE R2, R7, 0x4, R2 ;  /* 0x0000000407027825 */ /* 0x001fca00078e0202 */
[----:B-1----:R-:W2:Y:S02]  /*00d0*/  LDG.E R6, desc[UR4][R2.64] ;  /* 0x0000000402067981 */ /* 0x002ea4000c1e1900 */
[----:B--2---:R-:W-:-:S13]  /*00e0*/  ISETP.NE.AND P0, PT, R6, RZ, PT ;  /* 0x000000ff0600720c */ /* 0x004fda0003f05270 */
[----:B------:R-:W-:Y:S05]  /*00f0*/  @!P0 BRA `(.L_x_0) ;  /* 0x0000000000508947 */ /* 0x000fea0003800000 */
[----:B------:R-:W-:Y:S01]  /*0100*/  ISETP.NE.AND P0, PT, R6, -0x1, PT ;  /* 0xffffffff0600780c */ /* 0x000fe20003f05270 */
[----:B------:R-:W0:Y:S01]  /*0110*/  LDC.64 R4, c[0x0][0x390] ;  /* 0x0000e400ff047b82 */ /* 0x000e220000000a00 */
[----:B------:R-:W-:-:S11]  /*0120*/  IMAD R11, R7, -0x3, R0 ;  /* 0xfffffffd070b7824 */ /* 0x000fd600078e0200 */
[----:B------:R-:W1:Y:S01]  /*0130*/  @!P0 LDC.64 R2, c[0x0][0x398] ;  /* 0x0000e600ff028b82 */ /* 0x000e620000000a00 */
[----:B------:R-:W-:-:S04]  /*0140*/  @!P0 ISETP.NE.AND P1, PT, R11, RZ, PT ;  /* 0x000000ff0b00820c */ /* 0x000fc80003f25270 */
[----:B------:R-:W-:Y:S01]  /*0150*/  @!P0 FSEL R9, RZ, 1, P1 ;  /* 0x3f800000ff098808 */ /* 0x000fe20000800000 */
[----:B0-----:R-:W-:-:S04]  /*0160*/  IMAD.WIDE R4, R7, 0x4, R4 ;  /* 0x0000000407047825 */ /* 0x001fc800078e0204 */
[----:B-1----:R-:W-:-:S05]  /*0170*/  @!P0 IMAD.WIDE R2, R0, 0x4, R2 ;  /* 0x0000000400028825 */ /* 0x002fca00078e0202 */
[----:B------:R0:W-:Y:S01]  /*0180*/  @!P0 STG.E desc[UR4][R2.64], R9 ;  /* 0x0000000902008986 */ /* 0x0001e2000c101904 */
[----:B------:R-:W-:Y:S05]  /*0190*/  @!P0 EXIT ;  /* 0x000000000000894d */ /* 0x000fea0003800000 */
[----:B------:R-:W2:Y:S01]  /*01a0*/  LDG.E R4, desc[UR4][R4.64] ;  /* 0x0000000404047981 */ /* 0x000ea2000c1e1900 */
[----:B0-----:R-:W-:-:S05]  /*01b0*/  HFMA2 R3, -RZ, RZ, 0, 4.291534423828125e-06 ;  /* 0x00000048ff037431 */ /* 0x001fca00000001ff */
[----:B------:R-:W-:Y:S02]  /*01c0*/  IMAD R6, R6, 0xc, R3 ;  /* 0x0000000c06067824 */ /* 0x000fe400078e0203 */
[----:B------:R-:W0:Y:S03]  /*01d0*/  LDC.64 R2, c[0x0][0x398] ;  /* 0x0000e600ff027b82 */ /* 0x000e260000000a00 */
[----:B------:R-:W-:-:S05]  /*01e0*/  LEA R6, R11, R6, 0x2 ;  /* 0x000000060b067211 */ /* 0x000fca00078e10ff */
[----:B------:R-:W2:Y:S01]  /*01f0*/  LDC R7, c[0x3][R6+-0xc] ;  /* 0x00fffd0006077b82 */ /* 0x000ea20000000800 */
[----:B0-----:R-:W-:-:S04]  /*0200*/  IMAD.WIDE R2, R0, 0x4, R2 ;  /* 0x0000000400027825 */ /* 0x001fc800078e0202 */
[----:B--2---:R-:W-:-:S05]  /*0210*/  FMUL R7, R4, R7 ;  /* 0x0000000704077220 */ /* 0x004fca0000400000 */
[----:B------:R-:W-:Y:S01]  /*0220*/  STG.E desc[UR4][R2.64], R7 ;  /* 0x0000000702007986 */ /* 0x000fe2000c101904 */
[----:B------:R-:W-:Y:S05]  /*0230*/  EXIT ;  /* 0x000000000000794d */ /* 0x000fea0003800000 */
.L_x_0:
[----:B------:R-:W0:Y:S08]  /*0240*/  LDC.64 R2, c[0x0][0x380] ;  /* 0x0000e000ff027b82 */ /* 0x000e300000000a00 */
[----:B------:R-:W1:Y:S01]  /*0250*/  LDC.64 R4, c[0x0][0x398] ;  /* 0x0000e600ff047b82 */ /* 0x000e620000000a00 */
[----:B0-----:R-:W-:-:S06]  /*0260*/  IMAD.WIDE R2, R7, 0x4, R2 ;  /* 0x0000000407027825 */ /* 0x001fcc00078e0202 */
[----:B------:R-:W2:Y:S01]  /*0270*/  LDG.E R3, desc[UR4][R2.64] ;  /* 0x0000000402037981 */ /* 0x000ea2000c1e1900 */
[----:B-1----:R-:W-:-:S05]  /*0280*/  IMAD.WIDE R4, R0, 0x4, R4 ;  /* 0x0000000400047825 */ /* 0x002fca00078e0204 */
[----:B--2---:R-:W-:Y:S01]  /*0290*/  STG.E desc[UR4][R4.64], R3 ;  /* 0x0000000304007986 */ /* 0x004fe2000c101904 */
[----:B------:R-:W-:Y:S05]  /*02a0*/  EXIT ;  /* 0x000000000000794d */ /* 0x000fea0003800000 */
.L_x_1:
[----:B------:R-:W-:-:S00]  /*02b0*/  BRA `(.L_x_1) ;  /* 0xfffffffc00fc7947 */ /* 0x000fc0000383ffff */
[----:B------:R-:W-:-:S00]  /*02c0*/  NOP ;  /* 0x0000000000007918 */ /* 0x000fc00000000000 */
        /* <DEDUP_REMOVED lines=11> */
.L_x_4:


//--------------------- .text._Z19mappa_colori_kernelPfPiS_i --------------------------
	.section	.text._Z19mappa_colori_kernelPfPiS_i,"ax",@progbits
	.align	128
        .global         _Z19mappa_colori_kernelPfPiS_i
        .type           _Z19mappa_colori_kernelPfPiS_i,@function
        .size           _Z19mappa_colori_kernelPfPiS_i,(.L_x_5 - _Z19mappa_colori_kernelPfPiS_i)
        .other          _Z19mappa_colori_kernelPfPiS_i,@"STO_CUDA_ENTRY STV_DEFAULT"
_Z19mappa_colori_kernelPfPiS_i:
.text._Z19mappa_colori_kernelPfPiS_i:
        /* <DEDUP_REMOVED lines=11> */
[----:B------:R-:W-:Y:S02]  /*00b0*/  LEA.HI R7, R4, R4, RZ, 0x1 ;  /* 0x0000000404077211 */ /* 0x000fe400078f08ff */
[----:B------:R-:W2:Y:S03]  /*00c0*/  LDC.64 R4, c[0x0][0x380] ;  /* 0x0000e000ff047b82 */ /* 0x000ea60000000a00 */
[----:B0-----:R-:W-:-:S05]  /*00d0*/  IMAD.WIDE R2, R7, 0x4, R2 ;  /* 0x0000000407027825 */ /* 0x001fca00078e0202 */
[----:B-1----:R-:W3:Y:S01]  /*00e0*/  LDG.E R6, desc[UR4][R2.64] ;  /* 0x0000000402067981 */ /* 0x002ee2000c1e1900 */
[----:B--2---:R-:W-:-:S05]  /*00f0*/  IMAD.WIDE R4, R7, 0x4, R4 ;  /* 0x0000000407047825 */ /* 0x004fca00078e0204 */
[----:B------:R0:W5:Y:S01]  /*0100*/  LDG.E R9, desc[UR4][R4.64] ;  /* 0x0000000404097981 */ /* 0x000162000c1e1900 */
[----:B---3--:R-:W-:-:S13]  /*0110*/  ISETP.NE.AND P0, PT, R6, RZ, PT ;  /* 0x000000ff0600720c */ /* 0x008fda0003f05270 */
[----:B0-----:R-:W-:Y:S05]  /*0120*/  @!P0 BRA `(.L_x_2) ;  /* 0x0000000000608947 */ /* 0x001fea0003800000 */
[----:B------:R-:W-:Y:S01]  /*0130*/  ISETP.NE.AND P0, PT, R6, -0x1, PT ;  /* 0xffffffff0600780c */ /* 0x000fe20003f05270 */
[----:B------:R-:W-:-:S12]  /*0140*/  IMAD R7, R7, -0x3, R0 ;  /* 0xfffffffd07077824 */ /* 0x000fd800078e0200 */
[----:B------:R-:W0:Y:S01]  /*0150*/  @!P0 LDC.64 R2, c[0x0][0x390] ;  /* 0x0000e400ff028b82 */ /* 0x000e220000000a00 */
[----:B------:R-:W-:-:S04]  /*0160*/  @!P0 ISETP.NE.AND P1, PT, R7, RZ, PT ;  /* 0x000000ff0700820c */ /* 0x000fc80003f25270 */
[----:B------:R-:W-:Y:S01]  /*0170*/  @!P0 FSEL R5, RZ, 1, P1 ;  /* 0x3f800000ff058808 */ /* 0x000fe20000800000 */
[----:B0-----:R-:W-:-:S05]  /*0180*/  @!P0 IMAD.WIDE R2, R0, 0x4, R2 ;  /* 0x0000000400028825 */ /* 0x001fca00078e0202 */
[----:B------:R0:W-:Y:S01]  /*0190*/  @!P0 STG.E desc[UR4][R2.64], R5 ;  /* 0x0000000502008986 */ /* 0x0001e2000c101904 */
[----:B------:R-:W-:Y:S05]  /*01a0*/  @!P0 EXIT ;  /* 0x000000000000894d */ /* 0x000fea0003800000 */
[----:B0-----:R-:W-:Y:S01]  /*01b0*/  HFMA2 R3, -RZ, RZ, 0, 4.291534423828125e-06 ;  /* 0x00000048ff037431 */ /* 0x001fe200000001ff */
[----:B-----5:R-:W0:Y:S01]  /*01c0*/  F2F.F64.F32 R4, R9 ;  /* 0x0000000900047310 */ /* 0x020e220000201800 */
[----:B------:R-:W-:Y:S01]  /*01d0*/  UMOV UR6, 0x47ae147b ;  /* 0x47ae147b00067882 */ /* 0x000fe20000000000 */
[----:B------:R-:W-:Y:S02]  /*01e0*/  UMOV UR7, 0x3f747ae1 ;  /* 0x3f747ae100077882 */ /* 0x000fe40000000000 */
[----:B------:R-:W-:-:S05]  /*01f0*/  IMAD R6, R6, 0xc, R3 ;  /* 0x0000000c06067824 */ /* 0x000fca00078e0203 */
[----:B------:R-:W-:Y:S01]  /*0200*/  LEA R8, R7, R6, 0x2 ;  /* 0x0000000607087211 */ /* 0x000fe200078e10ff */
[----:B0-----:R-:W-:Y:S01]  /*0210*/  DADD R4, R4, UR6 ;  /* 0x0000000604047e29 */ /* 0x001fe20008000000 */
[----:B------:R-:W0:Y:S08]  /*0220*/  LDC.64 R6, c[0x0][0x390] ;  /* 0x0000e400ff067b82 */ /* 0x000e300000000a00 */
[----:B------:R-:W1:Y:S01]  /*0230*/  LDC R8, c[0x3][R8+-0xc] ;  /* 0x00fffd0008087b82 */ /* 0x000e620000000800 */
[----:B0-----:R-:W-:Y:S01]  /*0240*/  IMAD.WIDE R6, R0, 0x4, R6 ;  /* 0x0000000400067825 */ /* 0x001fe200078e0206 */
[----:B-1----:R-:W0:Y:S02]  /*0250*/  F2F.F64.F32 R2, R8 ;  /* 0x0000000800027310 */ /* 0x002e240000201800 */
[----:B0-----:R-:W-:-:S08]  /*0260*/  DMUL R2, R2, R4 ;  /* 0x0000000402027228 */ /* 0x001fd00000000000 */
[----:B------:R-:W-:-:S10]  /*0270*/  DMUL R2, R2, 5 ;  /* 0x4014000002027828 */ /* 0x000fd40000000000 */
[----:B------:R-:W0:Y:S02]  /*0280*/  F2F.F32.F64 R3, R2 ;  /* 0x0000000200037310 */ /* 0x000e240000301000 */
[----:B0-----:R-:W-:Y:S01]  /*0290*/  STG.E desc[UR4][R6.64], R3 ;  /* 0x0000000306007986 */ /* 0x001fe2000c101904 */
[----:B------:R-:W-:Y:S05]  /*02a0*/  EXIT ;  /* 0x000000000000794d */ /* 0x000fea0003800000 */
.L_x_2:
[----:B------:R-:W0:Y:S02]  /*02b0*/  LDC.64 R2, c[0x0][0x390] ;  /* 0x0000e400ff027b82 */ /* 0x000e240000000a00 */
[----:B0-----:R-:W-:-:S05]  /*02c0*/  IMAD.WIDE R2, R0, 0x4, R2 ;  /* 0x0000000400027825 */ /* 0x001fca00078e0202 */
[----:B-----5:R-:W-:Y:S01]  /*02d0*/  STG.E desc[UR4][R2.64], R9 ;  /* 0x0000000902007986 */ /* 0x020fe2000c101904 */
[----:B------:R-:W-:Y:S05]  /*02e0*/  EXIT ;  /* 0x000000000000794d */ /* 0x000fea0003800000 */
.L_x_3:
        /* <DEDUP_REMOVED lines=9> */
.L_x_5:


//--------------------- .nv.global.init           --------------------------
	.section	.nv.global.init,"aw",@progbits
	.align	4
.nv.global.init:
	.type		mrg32k3aM1SubSeq,@object
	.size		mrg32k3aM1SubSeq,(mrg32k3aM2SubSeq - mrg32k3aM1SubSeq)
mrg32k3aM1SubSeq:
        /*0000*/ 	.byte	0x0b, 0xcc, 0xee, 0x04, 0x73, 0x29, 0x8b, 0x6f, 0xf6, 0x53, 0x03, 0xf6, 0x23, 0xf6, 0xea, 0xda
        /* <DEDUP_REMOVED lines=125> */
	.type		mrg32k3aM2SubSeq,@object
	.size		mrg32k3aM2SubSeq,(mrg32k3aM1 - mrg32k3aM2SubSeq)
mrg32k3aM2SubSeq:
        /* <DEDUP_REMOVED lines=126> */
	.type		mrg32k3aM1,@object
	.size		mrg32k3aM1,(mrg32k3aM1Seq - mrg32k3aM1)
mrg32k3aM1:
        /* <DEDUP_REMOVED lines=144> */
	.type		mrg32k3aM1Seq,@object
	.size		mrg32k3aM1Seq,(mrg32k3aM2 - mrg32k3aM1Seq)
mrg32k3aM1Seq:
        /* <DEDUP_REMOVED lines=144> */
	.type		mrg32k3aM2,@object
	.size		mrg32k3aM2,(mrg32k3aM2Seq - mrg32k3aM2)
mrg32k3aM2:
        /* <DEDUP_REMOVED lines=144> */
	.type		mrg32k3aM2Seq,@object
	.size		mrg32k3aM2Seq,(precalc_xorwow_matrix - mrg32k3aM2Seq)
mrg32k3aM2Seq:
        /* <DEDUP_REMOVED lines=144> */
	.type		precalc_xorwow_matrix,@object
	.size		precalc_xorwow_matrix,(precalc_xorwow_offset_matrix - precalc_xorwow_matrix)
precalc_xorwow_matrix:
        /* <DEDUP_REMOVED lines=6400> */
	.type		precalc_xorwow_offset_matrix,@object
	.size		precalc_xorwow_offset_matrix,(.L_1 - precalc_xorwow_offset_matrix)
precalc_xorwow_offset_matrix:
        /* <DEDUP_REMOVED lines=6400> */
.L_1:


//--------------------- .nv.shared.reserved.0     --------------------------
	.section	.nv.shared.reserved.0,"aw",@nobits
	.weak		__nv_reservedSMEM_offset_0_alias
	.size		__nv_reservedSMEM_offset_0_alias, 0, 64
	.other		__nv_reservedSMEM_offset_0_alias,@"STO_CUDA_RESERVED_SHARED STV_DEFAULT"
__nv_reservedSMEM_offset_0_alias:
	.zero		0
	.zero		64


//--------------------- .nv.constant0._Z19mappa_signal_kernelPfPiS_S_ii --------------------------
	.section	.nv.constant0._Z19mappa_signal_kernelPfPiS_S_ii,"a",@progbits
	.sectionflags	@""
	.align	4
.nv.constant0._Z19mappa_signal_kernelPfPiS_S_ii:
	.zero		936


//--------------------- .nv.constant0._Z19mappa_colori_kernelPfPiS_i --------------------------
	.section	.nv.constant0._Z19mappa_colori_kernelPfPiS_i,"a",@progbits
	.sectionflags	@""
	.align	4
.nv.constant0._Z19mappa_colori_kernelPfPiS_i:
	.zero		924


//--------------------- SYMBOLS --------------------------

	.type		.nv.reservedSmem.offset0,@object
	.size		.nv.reservedSmem.offset0,0x4
